	.headerflags	@"EF_CUDA_TEXMODE_UNIFIED EF_CUDA_64BIT_ADDRESS EF_CUDA_ACCELERATORS EF_CUDA_SM90 EF_CUDA_VIRTUAL_SM(EF_CUDA_SM90)"
	.elftype	@"ET_EXEC"


//--------------------- .nv.info                  --------------------------
	.section	.nv.info,"",@"SHT_CUDA_INFO"
	.align	4


	//----- nvinfo : EIATTR_REGCOUNT
	.align		4
        /*0000*/ 	.byte	0x04, 0x2f
        /*0002*/ 	.short	(.L_3 - .L_2)
	.align		4
.L_2:
        /*0004*/ 	.word	index@(triton_poi_fused__native_batch_norm_legit_no_training__prelu_kernel_convolution_1)
        /*0008*/ 	.word	0x0000001e


	//----- nvinfo : EIATTR_MIN_STACK_SIZE
	.align		4
.L_3:
        /*000c*/ 	.byte	0x04, 0x12
        /*000e*/ 	.short	(.L_5 - .L_4)
	.align		4
.L_4:
        /*0010*/ 	.word	index@(triton_poi_fused__native_batch_norm_legit_no_training__prelu_kernel_convolution_1)
        /*0014*/ 	.word	0x00000000


	//----- nvinfo : EIATTR_FRAME_SIZE
	.align		4
.L_5:
        /*0018*/ 	.byte	0x04, 0x11
        /*001a*/ 	.short	(.L_7 - .L_6)
	.align		4
.L_6:
        /*001c*/ 	.word	index@(triton_poi_fused__native_batch_norm_legit_no_training__prelu_kernel_convolution_1)
        /*0020*/ 	.word	0x00000000


	//----- nvinfo : EIATTR_MIN_STACK_SIZE
	.align		4
.L_7:
        /*0024*/ 	.byte	0x04, 0x12
        /*0026*/ 	.short	(.L_9 - .L_8)
	.align		4
.L_8:
        /*0028*/ 	.word	index@(triton_poi_fused__native_batch_norm_legit_no_training__prelu_kernel_convolution_1)
        /*002c*/ 	.word	0x00000000
.L_9:


//--------------------- .nv.info.triton_poi_fused__native_batch_norm_legit_no_training__prelu_kernel_convolution_1 --------------------------
	.section	.nv.info.triton_poi_fused__native_batch_norm_legit_no_training__prelu_kernel_convolution_1,"",@"SHT_CUDA_INFO"
	.sectionflags	@""
	.align	4


	//----- nvinfo : EIATTR_CUDA_API_VERSION
	.align		4
        /*0000*/ 	.byte	0x04, 0x37
        /*0002*/ 	.short	(.L_11 - .L_10)
.L_10:
        /*0004*/ 	.word	0x0000007c


	//----- nvinfo : EIATTR_KPARAM_INFO
	.align		4
.L_11:
        /*0008*/ 	.byte	0x04, 0x17
        /*000a*/ 	.short	(.L_13 - .L_12)
.L_12:
        /*000c*/ 	.word	0x00000000
        /*0010*/ 	.short	0x0008
        /*0012*/ 	.short	0x0040
        /*0014*/ 	.byte	0x00, 0xf0, 0x11, 0x00


	//----- nvinfo : EIATTR_KPARAM_INFO
	.align		4
.L_13:
        /*0018*/ 	.byte	0x04, 0x17
        /*001a*/ 	.short	(.L_15 - .L_14)
.L_14:
        /*001c*/ 	.word	0x00000000
        /*0020*/ 	.short	0x0007
        /*0022*/ 	.short	0x0038
        /*0024*/ 	.byte	0x00, 0xf4, 0x21, 0x00


	//----- nvinfo : EIATTR_KPARAM_INFO
	.align		4
.L_15:
        /*0028*/ 	.byte	0x04, 0x17
        /*002a*/ 	.short	(.L_17 - .L_16)
.L_16:
        /*002c*/ 	.word	0x00000000
        /*0030*/ 	.short	0x0006
        /*0032*/ 	.short	0x0030
        /*0034*/ 	.byte	0x00, 0xf4, 0x21, 0x00


	//----- nvinfo : EIATTR_KPARAM_INFO
	.align		4
.L_17:
        /*0038*/ 	.byte	0x04, 0x17
        /*003a*/ 	.short	(.L_19 - .L_18)
.L_18:
        /*003c*/ 	.word	0x00000000
        /*0040*/ 	.short	0x0005
        /*0042*/ 	.short	0x0028
        /*0044*/ 	.byte	0x00, 0xf4, 0x21, 0x00


	//----- nvinfo : EIATTR_KPARAM_INFO
	.align		4
.L_19:
        /*0048*/ 	.byte	0x04, 0x17
        /*004a*/ 	.short	(.L_21 - .L_20)
.L_20:
        /*004c*/ 	.word	0x00000000
        /*0050*/ 	.short	0x0004
        /*0052*/ 	.short	0x0020
        /*0054*/ 	.byte	0x00, 0xf4, 0x21, 0x00


	//----- nvinfo : EIATTR_KPARAM_INFO
	.align		4
.L_21:
        /*0058*/ 	.byte	0x04, 0x17
        /*005a*/ 	.short	(.L_23 - .L_22)
.L_22:
        /*005c*/ 	.word	0x00000000
        /*0060*/ 	.short	0x0003
        /*0062*/ 	.short	0x0018
        /*0064*/ 	.byte	0x00, 0xf4, 0x21, 0x00


	//----- nvinfo : EIATTR_KPARAM_INFO
	.align		4
.L_23:
        /*0068*/ 	.byte	0x04, 0x17
        /*006a*/ 	.short	(.L_25 - .L_24)
.L_24:
        /*006c*/ 	.word	0x00000000
        /*0070*/ 	.short	0x0002
        /*0072*/ 	.short	0x0010
        /*0074*/ 	.byte	0x00, 0xf4, 0x21, 0x00


	//----- nvinfo : EIATTR_KPARAM_INFO
	.align		4
.L_25:
        /*0078*/ 	.byte	0x04, 0x17
        /*007a*/ 	.short	(.L_27 - .L_26)
.L_26:
        /*007c*/ 	.word	0x00000000
        /*0080*/ 	.short	0x0001
        /*0082*/ 	.short	0x0008
        /*0084*/ 	.byte	0x00, 0xf4, 0x21, 0x00


	//----- nvinfo : EIATTR_KPARAM_INFO
	.align		4
.L_27:
        /*0088*/ 	.byte	0x04, 0x17
        /*008a*/ 	.short	(.L_29 - .L_28)
.L_28:
        /*008c*/ 	.word	0x00000000
        /*0090*/ 	.short	0x0000
        /*0092*/ 	.short	0x0000
        /*0094*/ 	.byte	0x00, 0xf4, 0x21, 0x00


	//----- nvinfo : EIATTR_SPARSE_MMA_MASK
	.align		4
.L_29:
        /*0098*/ 	.byte	0x03, 0x50
        /*009a*/ 	.short	0x0000


	//----- nvinfo : EIATTR_MAXREG_COUNT
	.align		4
        /*009c*/ 	.byte	0x03, 0x1b
        /*009e*/ 	.short	0x00ff


	//----- nvinfo : EIATTR_EXIT_INSTR_OFFSETS
	.align		4
        /*00a0*/ 	.byte	0x04, 0x1c
        /*00a2*/ 	.short	(.L_31 - .L_30)


	//   ....[0]....
.L_30:
        /*00a4*/ 	.word	0x00000540


	//   ....[1]....
        /*00a8*/ 	.word	0x00000560


	//----- nvinfo : EIATTR_REQNTID
	.align		4
.L_31:
        /*00ac*/ 	.byte	0x04, 0x10
        /*00ae*/ 	.short	(.L_33 - .L_32)
.L_32:
        /*00b0*/ 	.word	0x00000080
        /*00b4*/ 	.word	0x00000001
        /*00b8*/ 	.word	0x00000001


	//----- nvinfo : EIATTR_CBANK_PARAM_SIZE
	.align		4
.L_33:
        /*00bc*/ 	.byte	0x03, 0x19
        /*00be*/ 	.short	0x0044


	//----- nvinfo : EIATTR_PARAM_CBANK
	.align		4
        /*00c0*/ 	.byte	0x04, 0x0a
        /*00c2*/ 	.short	(.L_35 - .L_34)
	.align		4
.L_34:
        /*00c4*/ 	.word	index@(.nv.constant0.triton_poi_fused__native_batch_norm_legit_no_training__prelu_kernel_convolution_1)
        /*00c8*/ 	.short	0x0210
        /*00ca*/ 	.short	0x0044


	//----- nvinfo : EIATTR_SW_WAR
	.align		4
.L_35:
        /*00cc*/ 	.byte	0x04, 0x36
        /*00ce*/ 	.short	(.L_37 - .L_36)
.L_36:
        /*00d0*/ 	.word	0x00000008
.L_37:


//--------------------- .nv.callgraph             --------------------------
	.section	.nv.callgraph,"",@"SHT_CUDA_CALLGRAPH"
	.align	4
	.sectionentsize	8
	.align		4
        /*0000*/ 	.word	0x00000000
	.align		4
        /*0004*/ 	.word	0xffffffff
	.align		4
        /*0008*/ 	.word	0x00000000
	.align		4
        /*000c*/ 	.word	0xfffffffe
	.align		4
        /*0010*/ 	.word	0x00000000
	.align		4
        /*0014*/ 	.word	0xfffffffd
	.align		4
        /*0018*/ 	.word	0x00000000
	.align		4
        /*001c*/ 	.word	0xfffffffc


//--------------------- .nv.constant4             --------------------------
	.section	.nv.constant4,"a",@progbits
	.align	8
	.align		8
.nv.constant4:
        /*0000*/ 	.dword	_$_str
	.align		8
        /*0008*/ 	.dword	_$_str_$_2


//--------------------- .text.triton_poi_fused__native_batch_norm_legit_no_training__prelu_kernel_convolution_1 --------------------------
	.section	.text.triton_poi_fused__native_batch_norm_legit_no_training__prelu_kernel_convolution_1,"ax",@progbits
	.align	128
        .global         triton_poi_fused__native_batch_norm_legit_no_training__prelu_kernel_convolution_1
        .type           triton_poi_fused__native_batch_norm_legit_no_training__prelu_kernel_convolution_1,@function
        .size           triton_poi_fused__native_batch_norm_legit_no_training__prelu_kernel_convolution_1,(.L_x_1 - triton_poi_fused__native_batch_norm_legit_no_training__prelu_kernel_convolution_1)
        .other          triton_poi_fused__native_batch_norm_legit_no_training__prelu_kernel_convolution_1,@"STO_CUDA_ENTRY STV_DEFAULT"
triton_poi_fused__native_batch_norm_legit_no_training__prelu_kernel_convolution_1:
.text.triton_poi_fused__native_batch_norm_legit_no_training__prelu_kernel_convolution_1:
[----:B------:R-:W0:Y:S01]  /*0000*/  LDC R1, c[0x0][0x28] ;  /* 0x00000a00ff017b82 */ /* 0x000e220000000800 */
[----:B------:R-:W1:Y:S01]  /*0010*/  S2R R0, SR_TID.X ;  /* 0x0000000000007919 */ /* 0x000e620000002100 */
[----:B------:R-:W-:Y:S01]  /*0020*/  CS2R R16, SRZ ;  /* 0x0000000000107805 */ /* 0x000fe2000001ff00 */
[----:B------:R-:W-:-:S05]  /*0030*/  ULDC.64 UR4, c[0x0][0x208] ;  /* 0x0000820000047ab9 */ /* 0x000fca0000000a00 */
[----:B------:R-:W2:Y:S01]  /*0040*/  LDC.64 R20, c[0x0][0x220] ;  /* 0x00008800ff147b82 */ /* 0x000ea20000000a00 */
[----:B------:R-:W3:Y:S07]  /*0050*/  S2R R5, SR_CTAID.X ;  /* 0x0000000000057919 */ /* 0x000eee0000002500 */
[----:B------:R-:W4:Y:S08]  /*0060*/  LDC.64 R22, c[0x0][0x210] ;  /* 0x00008400ff167b82 */ /* 0x000f300000000a00 */
[----:B------:R-:W5:Y:S08]  /*0070*/  LDC.64 R18, c[0x0][0x228] ;  /* 0x00008a00ff127b82 */ /* 0x000f700000000a00 */
[----:B------:R-:W2:Y:S01]  /*0080*/  LDC.64 R8, c[0x0][0x238] ;  /* 0x00008e00ff087b82 */ /* 0x000ea20000000a00 */
[----:B-1----:R-:W-:-:S07]  /*0090*/  SHF.L.U32 R0, R0, 0x1, RZ ;  /* 0x0000000100007819 */ /* 0x002fce00000006ff */
[----:B------:R-:W1:Y:S01]  /*00a0*/  LDC.64 R6, c[0x0][0x240] ;  /* 0x00009000ff067b82 */ /* 0x000e620000000a00 */
[----:B---3--:R-:W-:Y:S02]  /*00b0*/  SHF.R.S32.HI R3, RZ, 0x17, R5 ;  /* 0x00000017ff037819 */ /* 0x008fe40000011405 */
[----:B------:R-:W-:Y:S02]  /*00c0*/  LOP3.LUT R0, R0, 0xfe, RZ, 0xc0, !PT ;  /* 0x000000fe00007812 */ /* 0x000fe400078ec0ff */
[----:B------:R-:W-:Y:S02]  /*00d0*/  SGXT R3, R3, 0x1 ;  /* 0x000000010303781a */ /* 0x000fe40000000200 */
[----:B------:R-:W-:Y:S02]  /*00e0*/  LEA R12, R5, R0, 0x8 ;  /* 0x00000000050c7211 */ /* 0x000fe400078e40ff */
[----:B------:R-:W3:Y:S02]  /*00f0*/  LDC.64 R4, c[0x0][0x230] ;  /* 0x00008c00ff047b82 */ /* 0x000ee40000000a00 */
[----:B------:R-:W-:-:S02]  /*0100*/  LEA.HI R3, R3, R12, RZ, 0x6 ;  /* 0x0000000c03037211 */ /* 0x000fc400078f30ff */
[----:B------:R-:W-:Y:S02]  /*0110*/  ISETP.GE.AND P0, PT, R12, 0x400, PT ;  /* 0x000004000c00780c */ /* 0x000fe40003f06270 */
[----:B------:R-:W-:-:S04]  /*0120*/  SHF.R.S32.HI R3, RZ, 0x6, R3 ;  /* 0x00000006ff037819 */ /* 0x000fc80000011403 */
[----:B------:R-:W-:-:S04]  /*0130*/  LEA.HI R0, R3, R3, RZ, 0x2 ;  /* 0x0000000303007211 */ /* 0x000fc800078f10ff */
[----:B------:R-:W-:-:S04]  /*0140*/  LOP3.LUT R0, R0, 0xfffffffc, RZ, 0xc0, !PT ;  /* 0xfffffffc00007812 */ /* 0x000fc800078ec0ff */
[----:B------:R-:W-:Y:S01]  /*0150*/  IADD3 R11, R3, -R0, RZ ;  /* 0x80000000030b7210 */ /* 0x000fe20007ffe0ff */
[----:B------:R-:W-:-:S04]  /*0160*/  HFMA2.MMA R0, -RZ, RZ, 0, 0 ;  /* 0x00000000ff007435 */ /* 0x000fc800000001ff */
[----:B---3--:R-:W-:-:S06]  /*0170*/  IMAD.WIDE R4, R11, 0x4, R4 ;  /* 0x000000040b047825 */ /* 0x008fcc00078e0204 */
[----:B------:R-:W3:Y:S04]  /*0180*/  @!P0 LDG.E.EL R0, desc[UR4][R4.64] ;  /* 0x0000000404008981 */ /* 0x000ee8000c2e1900 */
[----:B------:R4:W3:Y:S01]  /*0190*/  @!P0 LDG.E.EL R16, desc[UR4][R4.64] ;  /* 0x0000000404108981 */ /* 0x0008e2000c2e1900 */
[----:B------:R-:W-:Y:S02]  /*01a0*/  CS2R R14, SRZ ;  /* 0x00000000000e7805 */ /* 0x000fe4000001ff00 */
[----:B------:R-:W-:Y:S01]  /*01b0*/  CS2R R2, SRZ ;  /* 0x0000000000027805 */ /* 0x000fe2000001ff00 */
[----:B--2---:R-:W-:Y:S01]  /*01c0*/  IMAD.WIDE R20, R11, 0x4, R20 ;  /* 0x000000040b147825 */ /* 0x004fe200078e0214 */
[----:B------:R-:W-:-:S03]  /*01d0*/  MOV R13, RZ ;  /* 0x000000ff000d7202 */ /* 0x000fc60000000f00 */
[----:B-----5:R-:W-:Y:S01]  /*01e0*/  IMAD.WIDE R26, R11, 0x4, R18 ;  /* 0x000000040b1a7825 */ /* 0x020fe200078e0212 */
[----:B------:R-:W-:Y:S01]  /*01f0*/  CS2R R18, SRZ ;  /* 0x0000000000127805 */ /* 0x000fe2000001ff00 */
[----:B------:R-:W2:Y:S02]  /*0200*/  @!P0 LDG.E.EL R15, desc[UR4][R20.64] ;  /* 0x00000004140f8981 */ /* 0x000ea4000c2e1900 */
[----:B----4-:R-:W-:Y:S02]  /*0210*/  IMAD.WIDE R4, R12, 0x4, R22 ;  /* 0x000000040c047825 */ /* 0x010fe400078e0216 */
[----:B------:R-:W4:Y:S01]  /*0220*/  @!P0 LDG.E.EL R14, desc[UR4][R20.64] ;  /* 0x00000004140e8981 */ /* 0x000f22000c2e1900 */
[----:B------:R-:W-:-:S03]  /*0230*/  HFMA2.MMA R22, -RZ, RZ, 0, 0 ;  /* 0x00000000ff167435 */ /* 0x000fc600000001ff */
[----:B------:R-:W4:Y:S01]  /*0240*/  @!P0 LDG.E.64 R2, desc[UR4][R4.64] ;  /* 0x0000000404028981 */ /* 0x000f22000c1e1b00 */
[C---:B0-----:R-:W-:Y:S01]  /*0250*/  IMAD.WIDE R8, R11.reuse, 0x4, R8 ;  /* 0x000000040b087825 */ /* 0x041fe200078e0208 */
[----:B------:R-:W-:Y:S02]  /*0260*/  MOV R24, RZ ;  /* 0x000000ff00187202 */ /* 0x000fe40000000f00 */
[----:B------:R-:W5:Y:S01]  /*0270*/  @!P0 LDG.E.EL R13, desc[UR4][R26.64] ;  /* 0x000000041a0d8981 */ /* 0x000f62000c2e1900 */
[----:B-1----:R-:W-:-:S03]  /*0280*/  IMAD.WIDE R10, R11, 0x4, R6 ;  /* 0x000000040b0a7825 */ /* 0x002fc600078e0206 */
[----:B------:R-:W2:Y:S01]  /*0290*/  @!P0 LDG.E.EL R18, desc[UR4][R26.64] ;  /* 0x000000041a128981 */ /* 0x000ea2000c2e1900 */
[----:B------:R-:W0:Y:S03]  /*02a0*/  LDC.64 R6, c[0x0][0x248] ;  /* 0x00009200ff067b82 */ /* 0x000e260000000a00 */
[----:B------:R-:W2:Y:S04]  /*02b0*/  @!P0 LDG.E.EL R17, desc[UR4][R8.64] ;  /* 0x0000000408118981 */ /* 0x000ea8000c2e1900 */
[----:B------:R1:W2:Y:S04]  /*02c0*/  @!P0 LDG.E.EL R19, desc[UR4][R8.64] ;  /* 0x0000000408138981 */ /* 0x0002a8000c2e1900 */
[----:B------:R-:W2:Y:S04]  /*02d0*/  @!P0 LDG.E.EL R22, desc[UR4][R10.64] ;  /* 0x000000040a168981 */ /* 0x000ea8000c2e1900 */
[----:B------:R-:W2:Y:S04]  /*02e0*/  @!P0 LDG.E.EL R24, desc[UR4][R10.64] ;  /* 0x000000040a188981 */ /* 0x000ea8000c2e1900 */
[----:B0-----:R0:W5:Y:S01]  /*02f0*/  LDG.E R6, desc[UR4][R6.64] ;  /* 0x0000000406067981 */ /* 0x001162000c1e1900 */
[----:B-1----:R-:W-:Y:S01]  /*0300*/  HFMA2.MMA R8, -RZ, RZ, 1.625, 0 ;  /* 0x3e800000ff087435 */ /* 0x002fe200000001ff */
[----:B---3--:R-:W-:Y:S01]  /*0310*/  FADD R0, R0, 9.9999997473787516356e-06 ;  /* 0x3727c5ac00007421 */ /* 0x008fe20000000000 */
[----:B------:R-:W-:-:S03]  /*0320*/  FADD R16, R16, 9.9999997473787516356e-06 ;  /* 0x3727c5ac10107421 */ /* 0x000fc60000000000 */
[----:B------:R-:W1:Y:S08]  /*0330*/  MUFU.SQRT R20, R0 ;  /* 0x0000000000147308 */ /* 0x000e700000002000 */
[----:B------:R-:W3:Y:S01]  /*0340*/  MUFU.SQRT R21, R16 ;  /* 0x0000001000157308 */ /* 0x000ee20000002000 */
[C---:B-1----:R-:W-:Y:S02]  /*0350*/  FSETP.GT.AND P1, PT, R20.reuse, 8.50705917302346158658e+37, PT ;  /* 0x7e8000001400780b */ /* 0x042fe40003f24000 */
[----:B------:R-:W-:-:S02]  /*0360*/  FSETP.GEU.AND P3, PT, R20, 1.175494350822287508e-38, PT ;  /* 0x008000001400780b */ /* 0x000fc40003f6e000 */
[C---:B---3--:R-:W-:Y:S02]  /*0370*/  FSETP.GT.AND P2, PT, R21.reuse, 8.50705917302346158658e+37, PT ;  /* 0x7e8000001500780b */ /* 0x048fe40003f44000 */
[----:B------:R-:W-:-:S07]  /*0380*/  FSETP.GEU.AND P4, PT, R21, 1.175494350822287508e-38, PT ;  /* 0x008000001500780b */ /* 0x000fce0003f8e000 */
[----:B------:R-:W-:-:S04]  /*0390*/  @P1 FMUL R20, R20, 0.25 ;  /* 0x3e80000014141820 */ /* 0x000fc80000400000 */
[----:B------:R-:W-:Y:S01]  /*03a0*/  @!P3 FMUL R20, R20, 16777216 ;  /* 0x4b8000001414b820 */ /* 0x000fe20000400000 */
[----:B------:R-:W-:-:S04]  /*03b0*/  @P2 FMUL R21, R21, 0.25 ;  /* 0x3e80000015152820 */ /* 0x000fc80000400000 */
[----:B------:R-:W-:Y:S01]  /*03c0*/  @!P4 FMUL R21, R21, 16777216 ;  /* 0x4b8000001515c820 */ /* 0x000fe20000400000 */
[----:B------:R-:W1:Y:S01]  /*03d0*/  MUFU.RCP R20, R20 ;  /* 0x0000001400147308 */ /* 0x000e620000001000 */
[----:B0-----:R-:W-:-:S07]  /*03e0*/  FSEL R7, R8, 1, P1 ;  /* 0x3f80000008077808 */ /* 0x001fce0000800000 */
[----:B------:R-:W0:Y:S01]  /*03f0*/  MUFU.RCP R21, R21 ;  /* 0x0000001500157308 */ /* 0x000e220000001000 */
[----:B------:R-:W-:Y:S01]  /*0400*/  FSEL R8, R8, 1, P2 ;  /* 0x3f80000008087808 */ /* 0x000fe20001000000 */
[----:B------:R-:W-:Y:S01]  /*0410*/  @!P3 FMUL R7, R7, 16777216 ;  /* 0x4b8000000707b820 */ /* 0x000fe20000400000 */
[----:B----4-:R-:W-:Y:S01]  /*0420*/  FADD R3, R14, R3 ;  /* 0x000000030e037221 */ /* 0x010fe20000000000 */
[----:B--2---:R-:W-:Y:S02]  /*0430*/  FADD R2, R15, R2 ;  /* 0x000000020f027221 */ /* 0x004fe40000000000 */
[----:B------:R-:W-:Y:S01]  /*0440*/  @!P4 FMUL R8, R8, 16777216 ;  /* 0x4b8000000808c820 */ /* 0x000fe20000400000 */
[----:B-1----:R-:W-:Y:S01]  /*0450*/  FMUL R0, R20, R7 ;  /* 0x0000000714007220 */ /* 0x002fe20000400000 */
[----:B-----5:R-:W-:Y:S01]  /*0460*/  FADD R13, R2, -R13 ;  /* 0x8000000d020d7221 */ /* 0x020fe20000000000 */
[----:B------:R-:W-:Y:S01]  /*0470*/  FADD R18, R3, -R18 ;  /* 0x8000001203127221 */ /* 0x000fe20000000000 */
[----:B0-----:R-:W-:-:S02]  /*0480*/  FMUL R7, R21, R8 ;  /* 0x0000000815077220 */ /* 0x001fc40000400000 */
[----:B------:R-:W0:Y:S01]  /*0490*/  LDC.64 R8, c[0x0][0x218] ;  /* 0x00008600ff087b82 */ /* 0x000e220000000a00 */
[----:B------:R-:W-:Y:S01]  /*04a0*/  FMUL R13, R13, R0 ;  /* 0x000000000d0d7220 */ /* 0x000fe20000400000 */
[----:B------:R-:W-:-:S03]  /*04b0*/  FMUL R7, R18, R7 ;  /* 0x0000000712077220 */ /* 0x000fc60000400000 */
[----:B------:R-:W-:Y:S01]  /*04c0*/  FFMA R18, R13, R17, R22 ;  /* 0x000000110d127223 */ /* 0x000fe20000000016 */
[----:B------:R-:W-:-:S04]  /*04d0*/  FFMA R19, R7, R19, R24 ;  /* 0x0000001307137223 */ /* 0x000fc80000000018 */
[----:B------:R-:W-:Y:S02]  /*04e0*/  FSETP.GT.AND P1, PT, R18, RZ, PT ;  /* 0x000000ff1200720b */ /* 0x000fe40003f24000 */
[----:B------:R-:W-:Y:S01]  /*04f0*/  FSETP.GT.AND P2, PT, R19, RZ, PT ;  /* 0x000000ff1300720b */ /* 0x000fe20003f44000 */
[----:B------:R1:W-:Y:S10]  /*0500*/  @!P0 STG.E.64 desc[UR4][R4.64], R2 ;  /* 0x0000000204008986 */ /* 0x0003f4000c101b04 */
[----:B------:R-:W-:Y:S01]  /*0510*/  @!P1 FMUL R18, R6, R18 ;  /* 0x0000001206129220 */ /* 0x000fe20000400000 */
[----:B0-----:R-:W-:-:S04]  /*0520*/  IMAD.WIDE R8, R12, 0x4, R8 ;  /* 0x000000040c087825 */ /* 0x001fc800078e0208 */
[----:B------:R-:W-:Y:S01]  /*0530*/  @!P2 FMUL R19, R6, R19 ;  /* 0x000000130613a220 */ /* 0x000fe20000400000 */
[----:B------:R-:W-:Y:S06]  /*0540*/  @P0 EXIT ;  /* 0x000000000000094d */ /* 0x000fec0003800000 */
[----:B------:R-:W-:Y:S01]  /*0550*/  STG.E.64 desc[UR4][R8.64], R18 ;  /* 0x0000001208007986 */ /* 0x000fe2000c101b04 */
[----:B------:R-:W-:Y:S05]  /*0560*/  EXIT ;  /* 0x000000000000794d */ /* 0x000fea0003800000 */
.L_x_0:
[----:B------:R-:W-:-:S00]  /*0570*/  BRA `(.L_x_0) ;  /* 0xfffffffc00fc7947 */ /* 0x000fc0000383ffff */
[----:B------:R-:W-:-:S00]  /*0580*/  NOP ;  /* 0x0000000000007918 */ /* 0x000fc00000000000 */
[----:B------:R-:W-:-:S00]  /*0590*/  NOP ;  /* 0x0000000000007918 */ /* 0x000fc00000000000 */
[----:B------:R-:W-:-:S00]  /*05a0*/  NOP ;  /* 0x0000000000007918 */ /* 0x000fc00000000000 */
[----:B------:R-:W-:-:S00]  /*05b0*/  NOP ;  /* 0x0000000000007918 */ /* 0x000fc00000000000 */
[----:B------:R-:W-:-:S00]  /*05c0*/  NOP ;  /* 0x0000000000007918 */ /* 0x000fc00000000000 */
[----:B------:R-:W-:-:S00]  /*05d0*/  NOP ;  /* 0x0000000000007918 */ /* 0x000fc00000000000 */
[----:B------:R-:W-:-:S00]  /*05e0*/  NOP ;  /* 0x0000000000007918 */ /* 0x000fc00000000000 */
[----:B------:R-:W-:-:S00]  /*05f0*/  NOP ;  /* 0x0000000000007918 */ /* 0x000fc00000000000 */
.L_x_1:


//--------------------- .nv.global.init           --------------------------
	.section	.nv.global.init,"aw",@progbits
.nv.global.init:
	.type		_$_str,@object
	.size		_$_str,(_$_str_$_2 - _$_str)
_$_str:
        /*0000*/ 	.byte	0x5f, 0x5f, 0x43, 0x55, 0x44, 0x41, 0x5f, 0x46, 0x54, 0x5a, 0x00
	.type		_$_str_$_2,@object
	.size		_$_str_$_2,(.L_1 - _$_str_$_2)
_$_str_$_2:
        /*000b*/ 	.byte	0x5f, 0x5f, 0x43, 0x55, 0x44, 0x41, 0x5f, 0x50, 0x52, 0x45, 0x43, 0x5f, 0x53, 0x51, 0x52, 0x54
        /*001b*/ 	.byte	0x00
.L_1:


//--------------------- .nv.constant0.triton_poi_fused__native_batch_norm_legit_no_training__prelu_kernel_convolution_1 --------------------------
	.section	.nv.constant0.triton_poi_fused__native_batch_norm_legit_no_training__prelu_kernel_convolution_1,"a",@progbits
	.sectionflags	@""
	.align	4
.nv.constant0.triton_poi_fused__native_batch_norm_legit_no_training__prelu_kernel_convolution_1:
	.zero		596
